	.headerflags	@"EF_CUDA_TEXMODE_UNIFIED EF_CUDA_64BIT_ADDRESS EF_CUDA_ACCELERATORS EF_CUDA_SM90 EF_CUDA_VIRTUAL_SM(EF_CUDA_SM90)"
	.elftype	@"ET_EXEC"


//--------------------- .nv.info                  --------------------------
	.section	.nv.info,"",@"SHT_CUDA_INFO"
	.align	4


	//----- nvinfo : EIATTR_REGCOUNT
	.align		4
        /*0000*/ 	.byte	0x04, 0x2f
        /*0002*/ 	.short	(.L_1 - .L_0)
	.align		4
.L_0:
        /*0004*/ 	.word	index@(triton_poi_fused__unsafe_index_add_convolution_mul_sub_25)
        /*0008*/ 	.word	0x0000001e


	//----- nvinfo : EIATTR_MIN_STACK_SIZE
	.align		4
.L_1:
        /*000c*/ 	.byte	0x04, 0x12
        /*000e*/ 	.short	(.L_3 - .L_2)
	.align		4
.L_2:
        /*0010*/ 	.word	index@(triton_poi_fused__unsafe_index_add_convolution_mul_sub_25)
        /*0014*/ 	.word	0x00000000


	//----- nvinfo : EIATTR_FRAME_SIZE
	.align		4
.L_3:
        /*0018*/ 	.byte	0x04, 0x11
        /*001a*/ 	.short	(.L_5 - .L_4)
	.align		4
.L_4:
        /*001c*/ 	.word	index@(triton_poi_fused__unsafe_index_add_convolution_mul_sub_25)
        /*0020*/ 	.word	0x00000000


	//----- nvinfo : EIATTR_MIN_STACK_SIZE
	.align		4
.L_5:
        /*0024*/ 	.byte	0x04, 0x12
        /*0026*/ 	.short	(.L_7 - .L_6)
	.align		4
.L_6:
        /*0028*/ 	.word	index@(triton_poi_fused__unsafe_index_add_convolution_mul_sub_25)
        /*002c*/ 	.word	0x00000000
.L_7:


//--------------------- .nv.info.triton_poi_fused__unsafe_index_add_convolution_mul_sub_25 --------------------------
	.section	.nv.info.triton_poi_fused__unsafe_index_add_convolution_mul_sub_25,"",@"SHT_CUDA_INFO"
	.sectionflags	@""
	.align	4


	//----- nvinfo : EIATTR_CUDA_API_VERSION
	.align		4
        /*0000*/ 	.byte	0x04, 0x37
        /*0002*/ 	.short	(.L_9 - .L_8)
.L_8:
        /*0004*/ 	.word	0x0000007c


	//----- nvinfo : EIATTR_KPARAM_INFO
	.align		4
.L_9:
        /*0008*/ 	.byte	0x04, 0x17
        /*000a*/ 	.short	(.L_11 - .L_10)
.L_10:
        /*000c*/ 	.word	0x00000000
        /*0010*/ 	.short	0x0009
        /*0012*/ 	.short	0x0048
        /*0014*/ 	.byte	0x00, 0xf0, 0x11, 0x00


	//----- nvinfo : EIATTR_KPARAM_INFO
	.align		4
.L_11:
        /*0018*/ 	.byte	0x04, 0x17
        /*001a*/ 	.short	(.L_13 - .L_12)
.L_12:
        /*001c*/ 	.word	0x00000000
        /*0020*/ 	.short	0x0008
        /*0022*/ 	.short	0x0040
        /*0024*/ 	.byte	0x00, 0xf4, 0x21, 0x00


	//----- nvinfo : EIATTR_KPARAM_INFO
	.align		4
.L_13:
        /*0028*/ 	.byte	0x04, 0x17
        /*002a*/ 	.short	(.L_15 - .L_14)
.L_14:
        /*002c*/ 	.word	0x00000000
        /*0030*/ 	.short	0x0007
        /*0032*/ 	.short	0x0038
        /*0034*/ 	.byte	0x00, 0xf4, 0x21, 0x00


	//----- nvinfo : EIATTR_KPARAM_INFO
	.align		4
.L_15:
        /*0038*/ 	.byte	0x04, 0x17
        /*003a*/ 	.short	(.L_17 - .L_16)
.L_16:
        /*003c*/ 	.word	0x00000000
        /*0040*/ 	.short	0x0006
        /*0042*/ 	.short	0x0030
        /*0044*/ 	.byte	0x00, 0xf4, 0x21, 0x00


	//----- nvinfo : EIATTR_KPARAM_INFO
	.align		4
.L_17:
        /*0048*/ 	.byte	0x04, 0x17
        /*004a*/ 	.short	(.L_19 - .L_18)
.L_18:
        /*004c*/ 	.word	0x00000000
        /*0050*/ 	.short	0x0005
        /*0052*/ 	.short	0x0028
        /*0054*/ 	.byte	0x00, 0xf4, 0x21, 0x00


	//----- nvinfo : EIATTR_KPARAM_INFO
	.align		4
.L_19:
        /*0058*/ 	.byte	0x04, 0x17
        /*005a*/ 	.short	(.L_21 - .L_20)
.L_20:
        /*005c*/ 	.word	0x00000000
        /*0060*/ 	.short	0x0004
        /*0062*/ 	.short	0x0020
        /*0064*/ 	.byte	0x00, 0xf4, 0x21, 0x00


	//----- nvinfo : EIATTR_KPARAM_INFO
	.align		4
.L_21:
        /*0068*/ 	.byte	0x04, 0x17
        /*006a*/ 	.short	(.L_23 - .L_22)
.L_22:
        /*006c*/ 	.word	0x00000000
        /*0070*/ 	.short	0x0003
        /*0072*/ 	.short	0x0018
        /*0074*/ 	.byte	0x00, 0xf4, 0x21, 0x00


	//----- nvinfo : EIATTR_KPARAM_INFO
	.align		4
.L_23:
        /*0078*/ 	.byte	0x04, 0x17
        /*007a*/ 	.short	(.L_25 - .L_24)
.L_24:
        /*007c*/ 	.word	0x00000000
        /*0080*/ 	.short	0x0002
        /*0082*/ 	.short	0x0010
        /*0084*/ 	.byte	0x00, 0xf4, 0x21, 0x00


	//----- nvinfo : EIATTR_KPARAM_INFO
	.align		4
.L_25:
        /*0088*/ 	.byte	0x04, 0x17
        /*008a*/ 	.short	(.L_27 - .L_26)
.L_26:
        /*008c*/ 	.word	0x00000000
        /*0090*/ 	.short	0x0001
        /*0092*/ 	.short	0x0008
        /*0094*/ 	.byte	0x00, 0xf4, 0x21, 0x00


	//----- nvinfo : EIATTR_KPARAM_INFO
	.align		4
.L_27:
        /*0098*/ 	.byte	0x04, 0x17
        /*009a*/ 	.short	(.L_29 - .L_28)
.L_28:
        /*009c*/ 	.word	0x00000000
        /*00a0*/ 	.short	0x0000
        /*00a2*/ 	.short	0x0000
        /*00a4*/ 	.byte	0x00, 0xf4, 0x21, 0x00


	//----- nvinfo : EIATTR_SPARSE_MMA_MASK
	.align		4
.L_29:
        /*00a8*/ 	.byte	0x03, 0x50
        /*00aa*/ 	.short	0x0000


	//----- nvinfo : EIATTR_MAXREG_COUNT
	.align		4
        /*00ac*/ 	.byte	0x03, 0x1b
        /*00ae*/ 	.short	0x00ff


	//----- nvinfo : EIATTR_EXIT_INSTR_OFFSETS
	.align		4
        /*00b0*/ 	.byte	0x04, 0x1c
        /*00b2*/ 	.short	(.L_31 - .L_30)


	//   ....[0]....
.L_30:
        /*00b4*/ 	.word	0x000009d0


	//   ....[1]....
        /*00b8*/ 	.word	0x000009f0


	//----- nvinfo : EIATTR_REQNTID
	.align		4
.L_31:
        /*00bc*/ 	.byte	0x04, 0x10
        /*00be*/ 	.short	(.L_33 - .L_32)
.L_32:
        /*00c0*/ 	.word	0x00000080
        /*00c4*/ 	.word	0x00000001
        /*00c8*/ 	.word	0x00000001


	//----- nvinfo : EIATTR_CBANK_PARAM_SIZE
	.align		4
.L_33:
        /*00cc*/ 	.byte	0x03, 0x19
        /*00ce*/ 	.short	0x004c


	//----- nvinfo : EIATTR_PARAM_CBANK
	.align		4
        /*00d0*/ 	.byte	0x04, 0x0a
        /*00d2*/ 	.short	(.L_35 - .L_34)
	.align		4
.L_34:
        /*00d4*/ 	.word	index@(.nv.constant0.triton_poi_fused__unsafe_index_add_convolution_mul_sub_25)
        /*00d8*/ 	.short	0x0210
        /*00da*/ 	.short	0x004c


	//----- nvinfo : EIATTR_SW_WAR
	.align		4
.L_35:
        /*00dc*/ 	.byte	0x04, 0x36
        /*00de*/ 	.short	(.L_37 - .L_36)
.L_36:
        /*00e0*/ 	.word	0x00000008
.L_37:


//--------------------- .nv.callgraph             --------------------------
	.section	.nv.callgraph,"",@"SHT_CUDA_CALLGRAPH"
	.align	4
	.sectionentsize	8
	.align		4
        /*0000*/ 	.word	0x00000000
	.align		4
        /*0004*/ 	.word	0xffffffff
	.align		4
        /*0008*/ 	.word	0x00000000
	.align		4
        /*000c*/ 	.word	0xfffffffe
	.align		4
        /*0010*/ 	.word	0x00000000
	.align		4
        /*0014*/ 	.word	0xfffffffd
	.align		4
        /*0018*/ 	.word	0x00000000
	.align		4
        /*001c*/ 	.word	0xfffffffc


//--------------------- .text.triton_poi_fused__unsafe_index_add_convolution_mul_sub_25 --------------------------
	.section	.text.triton_poi_fused__unsafe_index_add_convolution_mul_sub_25,"ax",@progbits
	.align	128
        .global         triton_poi_fused__unsafe_index_add_convolution_mul_sub_25
        .type           triton_poi_fused__unsafe_index_add_convolution_mul_sub_25,@function
        .size           triton_poi_fused__unsafe_index_add_convolution_mul_sub_25,(.L_x_1 - triton_poi_fused__unsafe_index_add_convolution_mul_sub_25)
        .other          triton_poi_fused__unsafe_index_add_convolution_mul_sub_25,@"STO_CUDA_ENTRY STV_DEFAULT"
triton_poi_fused__unsafe_index_add_convolution_mul_sub_25:
.text.triton_poi_fused__unsafe_index_add_convolution_mul_sub_25:
[----:B------:R-:W0:Y:S01]  /*0000*/  LDC R1, c[0x0][0x28] ;  /* 0x00000a00ff017b82 */ /* 0x000e220000000800 */
[----:B------:R-:W1:Y:S07]  /*0010*/  S2R R0, SR_TID.X ;  /* 0x0000000000007919 */ /* 0x000e6e0000002100 */
[----:B------:R-:W2:Y:S01]  /*0020*/  LDC.64 R18, c[0x0][0x218] ;  /* 0x00008600ff127b82 */ /* 0x000ea20000000a00 */
[----:B------:R-:W-:Y:S01]  /*0030*/  CS2R R16, SRZ ;  /* 0x0000000000107805 */ /* 0x000fe2000001ff00 */
[----:B------:R-:W-:Y:S01]  /*0040*/  ULDC.64 UR4, c[0x0][0x208] ;  /* 0x0000820000047ab9 */ /* 0x000fe20000000a00 */
[----:B------:R-:W3:Y:S05]  /*0050*/  S2R R3, SR_CTAID.X ;  /* 0x0000000000037919 */ /* 0x000eea0000002500 */
[----:B------:R-:W4:Y:S08]  /*0060*/  LDC.64 R6, c[0x0][0x220] ;  /* 0x00008800ff067b82 */ /* 0x000f300000000a00 */
[----:B------:R-:W5:Y:S01]  /*0070*/  LDC.64 R12, c[0x0][0x248] ;  /* 0x00009200ff0c7b82 */ /* 0x000f620000000a00 */
[----:B------:R-:W-:-:S07]  /*0080*/  CS2R R10, SRZ ;  /* 0x00000000000a7805 */ /* 0x000fce000001ff00 */
[----:B------:R-:W4:Y:S01]  /*0090*/  LDC.64 R22, c[0x0][0x238] ;  /* 0x00008e00ff167b82 */ /* 0x000f220000000a00 */
[----:B------:R-:W-:Y:S01]  /*00a0*/  CS2R R14, SRZ ;  /* 0x00000000000e7805 */ /* 0x000fe2000001ff00 */
[----:B------:R-:W-:Y:S01]  /*00b0*/  ULDC.64 UR6, c[0x0][0x228] ;  /* 0x00008a0000067ab9 */ /* 0x000fe20000000a00 */
[----:B-1----:R-:W-:-:S05]  /*00c0*/  IMAD.SHL.U32 R0, R0, 0x2, RZ ;  /* 0x0000000200007824 */ /* 0x002fca00078e00ff */
[----:B------:R-:W-:-:S05]  /*00d0*/  LOP3.LUT R0, R0, 0xfe, RZ, 0xc0, !PT ;  /* 0x000000fe00007812 */ /* 0x000fca00078ec0ff */
[----:B---3--:R-:W-:-:S05]  /*00e0*/  IMAD R2, R3, 0x100, R0 ;  /* 0x0000010003027824 */ /* 0x008fca00078e0200 */
[----:B------:R-:W-:Y:S02]  /*00f0*/  SHF.R.S32.HI R5, RZ, 0x1f, R2 ;  /* 0x0000001fff057819 */ /* 0x000fe40000011402 */
[----:B------:R-:W-:Y:S02]  /*0100*/  ISETP.GE.AND P0, PT, R2, 0x5400, PT ;  /* 0x000054000200780c */ /* 0x000fe40003f06270 */
[----:B------:R-:W-:-:S04]  /*0110*/  LEA.HI R0, R5, R2, RZ, 0x4 ;  /* 0x0000000205007211 */ /* 0x000fc800078f20ff */
[----:B------:R-:W-:Y:S02]  /*0120*/  SHF.R.S32.HI R5, RZ, 0x4, R0 ;  /* 0x00000004ff057819 */ /* 0x000fe40000011400 */
[----:B------:R-:W-:Y:S02]  /*0130*/  LOP3.LUT R9, R0, 0xfffffff0, RZ, 0xc0, !PT ;  /* 0xfffffff000097812 */ /* 0x000fe400078ec0ff */
[----:B------:R-:W-:-:S03]  /*0140*/  LEA.HI R4, R5, R5, RZ, 0x4 ;  /* 0x0000000505047211 */ /* 0x000fc600078f20ff */
[----:B------:R-:W-:Y:S01]  /*0150*/  IMAD.IADD R0, R2, 0x1, -R9 ;  /* 0x0000000102007824 */ /* 0x000fe200078e0a09 */
[----:B------:R-:W-:-:S05]  /*0160*/  LOP3.LUT R4, R4, 0xfffffff0, RZ, 0xc0, !PT ;  /* 0xfffffff004047812 */ /* 0x000fca00078ec0ff */
[----:B------:R-:W-:-:S04]  /*0170*/  IMAD.IADD R5, R5, 0x1, -R4 ;  /* 0x0000000105057824 */ /* 0x000fc800078e0a04 */
[----:B--2---:R-:W-:Y:S01]  /*0180*/  IMAD.WIDE R18, R5, 0x8, R18 ;  /* 0x0000000805127825 */ /* 0x004fe200078e0212 */
[----:B------:R-:W-:-:S04]  /*0190*/  CS2R R8, SRZ ;  /* 0x0000000000087805 */ /* 0x000fc8000001ff00 */
[----:B------:R-:W2:Y:S01]  /*01a0*/  @!P0 LDG.E.EL.64 R16, desc[UR4][R18.64] ;  /* 0x0000000412108981 */ /* 0x000ea2000c2e1b00 */
[----:B----4-:R-:W-:Y:S01]  /*01b0*/  IMAD.WIDE R20, R0, 0x8, R6 ;  /* 0x0000000800147825 */ /* 0x010fe200078e0206 */
[----:B------:R-:W-:-:S04]  /*01c0*/  CS2R R6, SRZ ;  /* 0x0000000000067805 */ /* 0x000fc8000001ff00 */
[----:B------:R1:W3:Y:S01]  /*01d0*/  @!P0 LDG.E.EL.128 R8, desc[UR4][R20.64] ;  /* 0x0000000414088981 */ /* 0x0002e2000c2e1d00 */
[----:B-----5:R-:W-:-:S05]  /*01e0*/  IMAD.WIDE R24, R5, 0x8, R12 ;  /* 0x0000000805187825 */ /* 0x020fca00078e020c */
[----:B------:R-:W4:Y:S01]  /*01f0*/  @!P0 LDG.E.EL.64 R6, desc[UR4][R24.64] ;  /* 0x0000000418068981 */ /* 0x000f22000c2e1b00 */
[----:B------:R-:W-:Y:S01]  /*0200*/  CS2R R12, SRZ ;  /* 0x00000000000c7805 */ /* 0x000fe2000001ff00 */
[----:B0-----:R-:W-:Y:S01]  /*0210*/  IMAD.WIDE R22, R0, 0x8, R22 ;  /* 0x0000000800167825 */ /* 0x001fe200078e0216 */
[----:B------:R-:W-:Y:S01]  /*0220*/  SHF.R.S32.HI R3, RZ, 0x17, R3 ;  /* 0x00000017ff037819 */ /* 0x000fe20000011403 */
[----:B-1----:R-:W0:Y:S03]  /*0230*/  LDC.64 R20, c[0x0][0x230] ;  /* 0x00008c00ff147b82 */ /* 0x002e260000000a00 */
[----:B------:R1:W5:Y:S01]  /*0240*/  @!P0 LDG.E.EL.128 R12, desc[UR4][R22.64] ;  /* 0x00000004160c8981 */ /* 0x000362000c2e1d00 */
[----:B------:R-:W-:-:S04]  /*0250*/  SGXT R3, R3, 0x1 ;  /* 0x000000010303781a */ /* 0x000fc80000000200 */
[----:B------:R-:W-:-:S04]  /*0260*/  LEA.HI R3, R3, R2, RZ, 0x8 ;  /* 0x0000000203037211 */ /* 0x000fc800078f40ff */
[----:B------:R-:W-:-:S05]  /*0270*/  SHF.R.S32.HI R18, RZ, 0x8, R3 ;  /* 0x00000008ff127819 */ /* 0x000fca0000011403 */
[----:B------:R-:W-:-:S05]  /*0280*/  IMAD.HI R3, R18, 0x30c30c31, RZ ;  /* 0x30c30c3112037827 */ /* 0x000fca00078e02ff */
[----:B------:R-:W-:-:S04]  /*0290*/  SHF.R.U32.HI R4, RZ, 0x1f, R3 ;  /* 0x0000001fff047819 */ /* 0x000fc80000011603 */
[----:B------:R-:W-:Y:S01]  /*02a0*/  LEA.HI.SX32 R3, R3, R4, 0x1e ;  /* 0x0000000403037211 */ /* 0x000fe200078ff2ff */
[----:B------:R-:W-:-:S04]  /*02b0*/  IMAD.MOV.U32 R4, RZ, RZ, RZ ;  /* 0x000000ffff047224 */ /* 0x000fc800078e00ff */
[----:B------:R-:W-:-:S04]  /*02c0*/  IMAD R3, R3, -0x15, R18 ;  /* 0xffffffeb03037824 */ /* 0x000fc800078e0212 */
[----:B0-----:R-:W-:Y:S01]  /*02d0*/  IMAD.WIDE R20, R3, 0x4, R20 ;  /* 0x0000000403147825 */ /* 0x001fe200078e0214 */
[----:B------:R-:W-:-:S04]  /*02e0*/  HFMA2.MMA R3, -RZ, RZ, 0, 0 ;  /* 0x00000000ff037435 */ /* 0x000fc800000001ff */
[----:B------:R-:W5:Y:S06]  /*02f0*/  @!P0 LDG.E.EL R4, desc[UR4][R20.64] ;  /* 0x0000000414048981 */ /* 0x000f6c000c2e1900 */
[----:B------:R0:W5:Y:S01]  /*0300*/  @!P0 LDG.E.EL R3, desc[UR4][R20.64] ;  /* 0x0000000414038981 */ /* 0x000162000c2e1900 */
[----:B--2---:R-:W-:-:S04]  /*0310*/  SHF.R.U32.HI R19, RZ, 0x1c, R17 ;  /* 0x0000001cff137819 */ /* 0x004fc80000011611 */
[----:B-1----:R-:W-:Y:S02]  /*0320*/  LOP3.LUT R23, R19, 0x8, RZ, 0xc0, !PT ;  /* 0x0000000813177812 */ /* 0x002fe400078ec0ff */
[C---:B---3--:R-:W-:Y:S02]  /*0330*/  LEA R19, P2, R8.reuse, UR6, 0x2 ;  /* 0x0000000608137c11 */ /* 0x048fe4000f8410ff */
[----:B------:R-:W-:Y:S02]  /*0340*/  IADD3 R23, P1, R16, R23, RZ ;  /* 0x0000001710177210 */ /* 0x000fe40007f3e0ff */
[--C-:B------:R-:W-:Y:S02]  /*0350*/  SHF.R.U32.HI R22, RZ, 0x1a, R9.reuse ;  /* 0x0000001aff167819 */ /* 0x100fe40000011609 */
[----:B------:R-:W-:Y:S01]  /*0360*/  LEA.HI.X R16, R8, UR7, R9, 0x2, P2 ;  /* 0x0000000708107c11 */ /* 0x000fe200090f1409 */
[----:B------:R-:W-:Y:S01]  /*0370*/  IMAD.X R24, RZ, RZ, R17, P1 ;  /* 0x000000ffff187224 */ /* 0x000fe200008e0611 */
[----:B------:R-:W-:-:S02]  /*0380*/  LEA R9, P1, R10, UR6, 0x2 ;  /* 0x000000060a097c11 */ /* 0x000fc4000f8210ff */
[----:B------:R-:W-:Y:S02]  /*0390*/  LOP3.LUT R8, R22, 0x20, RZ, 0xc0, !PT ;  /* 0x0000002016087812 */ /* 0x000fe400078ec0ff */
[----:B------:R-:W-:Y:S02]  /*03a0*/  SHF.R.U32.HI R22, RZ, 0x1a, R11 ;  /* 0x0000001aff167819 */ /* 0x000fe4000001160b */
[----:B----4-:R-:W-:Y:S02]  /*03b0*/  SHF.R.U32.HI R17, RZ, 0x1c, R7 ;  /* 0x0000001cff117819 */ /* 0x010fe40000011607 */
[----:B------:R-:W-:Y:S02]  /*03c0*/  LEA.HI.X R11, R10, UR7, R11, 0x2, P1 ;  /* 0x000000070a0b7c11 */ /* 0x000fe400088f140b */
[C---:B0-----:R-:W-:Y:S01]  /*03d0*/  SHF.L.U64.HI R21, R23.reuse, 0x5, R24 ;  /* 0x0000000517157819 */ /* 0x041fe20000010218 */
[----:B------:R-:W-:Y:S01]  /*03e0*/  IMAD.SHL.U32 R23, R23, 0x20, RZ ;  /* 0x0000002017177824 */ /* 0x000fe200078e00ff */
[----:B------:R-:W-:-:S02]  /*03f0*/  IADD3 R8, P1, R8, R19, RZ ;  /* 0x0000001308087210 */ /* 0x000fc40007f3e0ff */
[----:B------:R-:W-:Y:S02]  /*0400*/  LOP3.LUT R17, R17, 0x8, RZ, 0xc0, !PT ;  /* 0x0000000811117812 */ /* 0x000fe400078ec0ff */
[----:B------:R-:W-:Y:S02]  /*0410*/  LOP3.LUT R10, R22, 0x20, RZ, 0xc0, !PT ;  /* 0x00000020160a7812 */ /* 0x000fe400078ec0ff */
[----:B------:R-:W-:Y:S02]  /*0420*/  IADD3.X R19, RZ, R16, RZ, P1, !PT ;  /* 0x00000010ff137210 */ /* 0x000fe40000ffe4ff */
[----:B------:R-:W-:Y:S02]  /*0430*/  IADD3 R24, P1, R23, R8, RZ ;  /* 0x0000000817187210 */ /* 0x000fe40007f3e0ff */
[----:B------:R-:W-:Y:S02]  /*0440*/  IADD3 R20, P3, R6, R17, RZ ;  /* 0x0000001106147210 */ /* 0x000fe40007f7e0ff */
[----:B------:R-:W-:Y:S01]  /*0450*/  IADD3 R10, P2, R10, R9, RZ ;  /* 0x000000090a0a7210 */ /* 0x000fe20007f5e0ff */
[----:B------:R-:W-:-:S02]  /*0460*/  IMAD.X R25, R21, 0x1, R19, P1 ;  /* 0x0000000115197824 */ /* 0x000fc400008e0613 */
[----:B------:R-:W-:Y:S01]  /*0470*/  IMAD.X R7, RZ, RZ, R7, P3 ;  /* 0x000000ffff077224 */ /* 0x000fe200018e0607 */
[----:B------:R-:W-:Y:S01]  /*0480*/  IADD3 R16, P1, R10, R23, RZ ;  /* 0x000000170a107210 */ /* 0x000fe20007f3e0ff */
[----:B------:R-:W-:Y:S02]  /*0490*/  IMAD.X R11, RZ, RZ, R11, P2 ;  /* 0x000000ffff0b7224 */ /* 0x000fe400010e060b */
[----:B------:R-:W-:Y:S01]  /*04a0*/  IMAD.SHL.U32 R22, R20, 0x20, RZ ;  /* 0x0000002014167824 */ /* 0x000fe200078e00ff */
[----:B------:R-:W-:Y:S01]  /*04b0*/  SHF.L.U32 R9, R18, 0x6, RZ ;  /* 0x0000000612097819 */ /* 0x000fe200000006ff */
[----:B------:R-:W-:Y:S01]  /*04c0*/  IMAD.X R17, R11, 0x1, R21, P1 ;  /* 0x000000010b117824 */ /* 0x000fe200008e0615 */
[----:B------:R-:W-:Y:S02]  /*04d0*/  SHF.L.U64.HI R20, R20, 0x5, R7 ;  /* 0x0000000514147819 */ /* 0x000fe40000010207 */
[----:B------:R-:W-:Y:S01]  /*04e0*/  IADD3 R10, P1, R22, R10, RZ ;  /* 0x0000000a160a7210 */ /* 0x000fe20007f3e0ff */
[----:B------:R-:W-:Y:S01]  /*04f0*/  IMAD.MOV.U32 R6, RZ, RZ, RZ ;  /* 0x000000ffff067224 */ /* 0x000fe200078e00ff */
[----:B------:R-:W-:Y:S01]  /*0500*/  IADD3 R18, P2, R22, R8, RZ ;  /* 0x0000000816127210 */ /* 0x000fe20007f5e0ff */
[----:B------:R-:W-:Y:S01]  /*0510*/  IMAD.WIDE R24, R9, 0x4, R24 ;  /* 0x0000000409187825 */ /* 0x000fe200078e0218 */
[----:B-----5:R-:W-:-:S03]  /*0520*/  SHF.R.U32.HI R26, RZ, 0x1a, R13 ;  /* 0x0000001aff1a7819 */ /* 0x020fc6000001160d */
[----:B------:R-:W-:Y:S01]  /*0530*/  IMAD.X R11, R20, 0x1, R11, P1 ;  /* 0x00000001140b7824 */ /* 0x000fe200008e060b */
[----:B------:R-:W-:Y:S01]  /*0540*/  LEA R27, P1, R12, UR6, 0x2 ;  /* 0x000000060c1b7c11 */ /* 0x000fe2000f8210ff */
[----:B------:R-:W-:Y:S01]  /*0550*/  IMAD.MOV.U32 R7, RZ, RZ, RZ ;  /* 0x000000ffff077224 */ /* 0x000fe200078e00ff */
[----:B------:R0:W2:Y:S01]  /*0560*/  @!P0 LDG.E.EL R6, desc[UR4][R24.64] ;  /* 0x0000000418068981 */ /* 0x0000a2000c2e1900 */
[----:B------:R-:W-:Y:S02]  /*0570*/  IMAD.X R19, R20, 0x1, R19, P2 ;  /* 0x0000000114137824 */ /* 0x000fe400010e0613 */
[----:B------:R-:W-:Y:S01]  /*0580*/  IMAD.WIDE R16, R9, 0x4, R16 ;  /* 0x0000000409107825 */ /* 0x000fe200078e0210 */
[----:B------:R-:W-:-:S03]  /*0590*/  MOV R8, RZ ;  /* 0x000000ff00087202 */ /* 0x000fc60000000f00 */
[----:B------:R-:W-:Y:S01]  /*05a0*/  IMAD.WIDE R18, R9, 0x4, R18 ;  /* 0x0000000409127825 */ /* 0x000fe200078e0212 */
[----:B------:R1:W3:Y:S01]  /*05b0*/  @!P0 LDG.E.EL R7, desc[UR4][R16.64] ;  /* 0x0000000410078981 */ /* 0x0002e2000c2e1900 */
[----:B0-----:R-:W-:Y:S02]  /*05c0*/  LOP3.LUT R24, R26, 0x20, RZ, 0xc0, !PT ;  /* 0x000000201a187812 */ /* 0x001fe400078ec0ff */
[----:B------:R-:W-:Y:S01]  /*05d0*/  LEA.HI.X R26, R12, UR7, R13, 0x2, P1 ;  /* 0x000000070c1a7c11 */ /* 0x000fe200088f140d */
[----:B------:R-:W-:Y:S01]  /*05e0*/  HFMA2.MMA R25, -RZ, RZ, 0, 0 ;  /* 0x00000000ff197435 */ /* 0x000fe200000001ff */
[----:B------:R-:W-:Y:S01]  /*05f0*/  SHF.R.U32.HI R12, RZ, 0x1a, R15 ;  /* 0x0000001aff0c7819 */ /* 0x000fe2000001160f */
[----:B------:R0:W4:Y:S01]  /*0600*/  @!P0 LDG.E.EL R8, desc[UR4][R18.64] ;  /* 0x0000000412088981 */ /* 0x000122000c2e1900 */
[----:B------:R-:W-:Y:S02]  /*0610*/  LEA R13, P2, R14, UR6, 0x2 ;  /* 0x000000060e0d7c11 */ /* 0x000fe4000f8410ff */
[----:B-1----:R-:W-:-:S02]  /*0620*/  IADD3 R17, P1, R24, R27, RZ ;  /* 0x0000001b18117210 */ /* 0x002fc40007f3e0ff */
[----:B------:R-:W-:Y:S01]  /*0630*/  LOP3.LUT R12, R12, 0x20, RZ, 0xc0, !PT ;  /* 0x000000200c0c7812 */ /* 0x000fe200078ec0ff */
[----:B------:R-:W-:Y:S01]  /*0640*/  IMAD.WIDE R10, R9, 0x4, R10 ;  /* 0x00000004090a7825 */ /* 0x000fe200078e020a */
[----:B------:R-:W-:Y:S02]  /*0650*/  IADD3 R16, P3, R17, R23, RZ ;  /* 0x0000001711107210 */ /* 0x000fe40007f7e0ff */
[----:B0-----:R-:W-:Y:S01]  /*0660*/  LEA.HI.X R19, R14, UR7, R15, 0x2, P2 ;  /* 0x000000070e137c11 */ /* 0x001fe200090f140f */
[----:B------:R-:W-:Y:S01]  /*0670*/  IMAD.X R15, RZ, RZ, R26, P1 ;  /* 0x000000ffff0f7224 */ /* 0x000fe200008e061a */
[----:B------:R-:W-:Y:S01]  /*0680*/  IADD3 R24, P2, R12, R13, RZ ;  /* 0x0000000d0c187210 */ /* 0x000fe20007f5e0ff */
[----:B------:R0:W5:Y:S01]  /*0690*/  @!P0 LDG.E.EL R25, desc[UR4][R10.64] ;  /* 0x000000040a198981 */ /* 0x000162000c2e1900 */
[----:B------:R-:W-:Y:S01]  /*06a0*/  IADD3 R14, P1, R22, R17, RZ ;  /* 0x00000011160e7210 */ /* 0x000fe20007f3e0ff */
[----:B------:R-:W-:Y:S01]  /*06b0*/  IMAD.X R17, R15, 0x1, R21, P3 ;  /* 0x000000010f117824 */ /* 0x000fe200018e0615 */
[----:B------:R-:W1:Y:S01]  /*06c0*/  LDC.64 R12, c[0x0][0x240] ;  /* 0x00009000ff0c7b82 */ /* 0x000e620000000a00 */
[----:B------:R-:W-:-:S02]  /*06d0*/  IADD3 R18, P3, R24, R23, RZ ;  /* 0x0000001718127210 */ /* 0x000fc40007f7e0ff */
[----:B------:R-:W-:Y:S02]  /*06e0*/  IADD3 R22, P4, R22, R24, RZ ;  /* 0x0000001816167210 */ /* 0x000fe40007f9e0ff */
[----:B0-----:R-:W-:-:S05]  /*06f0*/  IADD3.X R10, RZ, R19, RZ, P2, !PT ;  /* 0x00000013ff0a7210 */ /* 0x001fca00017fe4ff */
[----:B------:R-:W-:Y:S02]  /*0700*/  IMAD.X R19, R10, 0x1, R21, P3 ;  /* 0x000000010a137824 */ /* 0x000fe400018e0615 */
[C---:B------:R-:W-:Y:S02]  /*0710*/  IMAD.X R23, R20.reuse, 0x1, R10, P4 ;  /* 0x0000000114177824 */ /* 0x040fe400020e060a */
[----:B------:R-:W0:Y:S01]  /*0720*/  LDC.64 R10, c[0x0][0x250] ;  /* 0x00009400ff0a7b82 */ /* 0x000e220000000a00 */
[----:B------:R-:W-:Y:S01]  /*0730*/  IMAD.X R15, R20, 0x1, R15, P1 ;  /* 0x00000001140f7824 */ /* 0x000fe200008e060f */
[----:B------:R-:W-:Y:S01]  /*0740*/  CS2R R20, SRZ ;  /* 0x0000000000147805 */ /* 0x000fe2000001ff00 */
[----:B------:R-:W-:-:S04]  /*0750*/  IMAD.WIDE R16, R9, 0x4, R16 ;  /* 0x0000000409107825 */ /* 0x000fc800078e0210 */
[----:B------:R-:W-:-:S04]  /*0760*/  IMAD.WIDE R14, R9, 0x4, R14 ;  /* 0x00000004090e7825 */ /* 0x000fc800078e020e */
[C---:B------:R-:W-:Y:S01]  /*0770*/  IMAD.WIDE R18, R9.reuse, 0x4, R18 ;  /* 0x0000000409127825 */ /* 0x040fe200078e0212 */
[----:B------:R1:W5:Y:S03]  /*0780*/  @!P0 LDG.E.EL R20, desc[UR4][R14.64] ;  /* 0x000000040e148981 */ /* 0x000366000c2e1900 */
[----:B------:R-:W-:Y:S01]  /*0790*/  IMAD.WIDE R22, R9, 0x4, R22 ;  /* 0x0000000409167825 */ /* 0x000fe200078e0216 */
[----:B------:R-:W-:-:S03]  /*07a0*/  MOV R9, RZ ;  /* 0x000000ff00097202 */ /* 0x000fc60000000f00 */
[----:B------:R-:W-:Y:S01]  /*07b0*/  IMAD.MOV.U32 R24, RZ, RZ, RZ ;  /* 0x000000ffff187224 */ /* 0x000fe200078e00ff */
[----:B------:R-:W5:Y:S01]  /*07c0*/  @!P0 LDG.E.EL R21, desc[UR4][R22.64] ;  /* 0x0000000416158981 */ /* 0x000f62000c2e1900 */
[----:B-1----:R-:W-:Y:S01]  /*07d0*/  IMAD.WIDE R12, R0, 0x4, R12 ;  /* 0x00000004000c7825 */ /* 0x002fe200078e020c */
[----:B------:R-:W1:Y:S02]  /*07e0*/  LDC.64 R14, c[0x0][0x210] ;  /* 0x00008400ff0e7b82 */ /* 0x000e640000000a00 */
[----:B------:R-:W5:Y:S04]  /*07f0*/  @!P0 LDG.E.EL R9, desc[UR4][R18.64] ;  /* 0x0000000412098981 */ /* 0x000f68000c2e1900 */
[----:B------:R0:W5:Y:S02]  /*0800*/  @!P0 LDG.E.EL R24, desc[UR4][R16.64] ;  /* 0x0000000410188981 */ /* 0x000164000c2e1900 */
[----:B0-----:R-:W-:Y:S01]  /*0810*/  IMAD.WIDE R10, R5, 0x4, R10 ;  /* 0x00000004050a7825 */ /* 0x001fe200078e020a */
[----:B------:R-:W-:-:S03]  /*0820*/  CS2R R16, SRZ ;  /* 0x0000000000107805 */ /* 0x000fc6000001ff00 */
[----:B------:R-:W-:Y:S02]  /*0830*/  IMAD.MOV.U32 R5, RZ, RZ, RZ ;  /* 0x000000ffff057224 */ /* 0x000fe400078e00ff */
[----:B------:R-:W-:Y:S01]  /*0840*/  IMAD.MOV.U32 R0, RZ, RZ, RZ ;  /* 0x000000ffff007224 */ /* 0x000fe200078e00ff */
[----:B------:R-:W5:Y:S04]  /*0850*/  @!P0 LDG.E.EL.64 R16, desc[UR4][R12.64] ;  /* 0x000000040c108981 */ /* 0x000f68000c2e1b00 */
[----:B------:R-:W5:Y:S04]  /*0860*/  @!P0 LDG.E.EL R5, desc[UR4][R10.64] ;  /* 0x000000040a058981 */ /* 0x000f68000c2e1900 */
[----:B------:R-:W5:Y:S01]  /*0870*/  @!P0 LDG.E.EL R0, desc[UR4][R10.64] ;  /* 0x000000040a008981 */ /* 0x000f62000c2e1900 */
[----:B-1----:R-:W-:-:S04]  /*0880*/  IMAD.WIDE R14, R2, 0x4, R14 ;  /* 0x00000004020e7825 */ /* 0x002fc800078e020e */
[--C-:B--2---:R-:W-:Y:S01]  /*0890*/  FADD R19, R6, R3.reuse ;  /* 0x0000000306137221 */ /* 0x104fe20000000000 */
[--C-:B---3--:R-:W-:Y:S01]  /*08a0*/  FADD R6, R7, R4.reuse ;  /* 0x0000000407067221 */ /* 0x108fe20000000000 */
[--C-:B----4-:R-:W-:Y:S01]  /*08b0*/  FADD R23, R8, R3.reuse ;  /* 0x0000000308177221 */ /* 0x110fe20000000000 */
[----:B-----5:R-:W-:Y:S01]  /*08c0*/  FADD R8, R25, R4 ;  /* 0x0000000419087221 */ /* 0x020fe20000000000 */
[----:B------:R-:W-:-:S04]  /*08d0*/  FADD R20, R20, R3 ;  /* 0x0000000314147221 */ /* 0x000fc80000000000 */
[----:B------:R-:W-:Y:S01]  /*08e0*/  FADD R20, -R23, R20 ;  /* 0x0000001417147221 */ /* 0x000fe20000000100 */
[--C-:B------:R-:W-:Y:S01]  /*08f0*/  FADD R21, R21, R4.reuse ;  /* 0x0000000415157221 */ /* 0x100fe20000000000 */
[----:B------:R-:W-:Y:S01]  /*0900*/  FADD R9, R9, R4 ;  /* 0x0000000409097221 */ /* 0x000fe20000000000 */
[----:B------:R-:W-:-:S03]  /*0910*/  FADD R24, R24, R3 ;  /* 0x0000000318187221 */ /* 0x000fc60000000000 */
[----:B------:R-:W-:Y:S01]  /*0920*/  FADD R9, -R6, R9 ;  /* 0x0000000906097221 */ /* 0x000fe20000000100 */
[----:B------:R-:W-:Y:S01]  /*0930*/  FADD R21, -R8, R21 ;  /* 0x0000001508157221 */ /* 0x000fe20000000100 */
[----:B------:R-:W-:-:S04]  /*0940*/  FADD R24, -R19, R24 ;  /* 0x0000001813187221 */ /* 0x000fc80000000100 */
[-C--:B------:R-:W-:Y:S01]  /*0950*/  FFMA R24, R24, R16.reuse, R19 ;  /* 0x0000001018187223 */ /* 0x080fe20000000013 */
[----:B------:R-:W-:Y:S01]  /*0960*/  FFMA R23, R20, R16, R23 ;  /* 0x0000001014177223 */ /* 0x000fe20000000017 */
[-C--:B------:R-:W-:Y:S01]  /*0970*/  FFMA R9, R9, R17.reuse, R6 ;  /* 0x0000001109097223 */ /* 0x080fe20000000006 */
[----:B------:R-:W-:Y:S02]  /*0980*/  FFMA R8, R21, R17, R8 ;  /* 0x0000001115087223 */ /* 0x000fe40000000008 */
[----:B------:R-:W-:Y:S02]  /*0990*/  FADD R23, -R24, R23 ;  /* 0x0000001718177221 */ /* 0x000fe40000000100 */
[----:B------:R-:W-:Y:S02]  /*09a0*/  FADD R8, -R9, R8 ;  /* 0x0000000809087221 */ /* 0x000fe40000000100 */
[----:B------:R-:W-:Y:S02]  /*09b0*/  FFMA R24, R23, R5, R24 ;  /* 0x0000000517187223 */ /* 0x000fe40000000018 */
[----:B------:R-:W-:Y:S01]  /*09c0*/  FFMA R25, R8, R0, R9 ;  /* 0x0000000008197223 */ /* 0x000fe20000000009 */
[----:B------:R-:W-:Y:S06]  /*09d0*/  @P0 EXIT ;  /* 0x000000000000094d */ /* 0x000fec0003800000 */
[----:B------:R-:W-:Y:S01]  /*09e0*/  STG.E.64 desc[UR4][R14.64], R24 ;  /* 0x000000180e007986 */ /* 0x000fe2000c101b04 */
[----:B------:R-:W-:Y:S05]  /*09f0*/  EXIT ;  /* 0x000000000000794d */ /* 0x000fea0003800000 */
.L_x_0:
[----:B------:R-:W-:-:S00]  /*0a00*/  BRA `(.L_x_0) ;  /* 0xfffffffc00fc7947 */ /* 0x000fc0000383ffff */
[----:B------:R-:W-:-:S00]  /*0a10*/  NOP ;  /* 0x0000000000007918 */ /* 0x000fc00000000000 */
        /* <DEDUP_REMOVED lines=14> */
.L_x_1:


//--------------------- .nv.constant0.triton_poi_fused__unsafe_index_add_convolution_mul_sub_25 --------------------------
	.section	.nv.constant0.triton_poi_fused__unsafe_index_add_convolution_mul_sub_25,"a",@progbits
	.sectionflags	@""
	.align	4
.nv.constant0.triton_poi_fused__unsafe_index_add_convolution_mul_sub_25:
	.zero		604
